//
// Generated by NVIDIA NVVM Compiler
//
// Compiler Build ID: CL-36424714
// Cuda compilation tools, release 13.0, V13.0.88
// Based on NVVM 20.0.0
//

.version 9.0
.target sm_100
.address_size 64

	// .globl	_Z18SumReductionKernelPii
.extern .shared .align 16 .b8 sdata[];

.visible .entry _Z18SumReductionKernelPii(
	.param .u64 .ptr .align 1 _Z18SumReductionKernelPii_param_0,
	.param .u32 _Z18SumReductionKernelPii_param_1
)
{
	.reg .pred 	%p<6>;
	.reg .b32 	%r<22>;
	.reg .b64 	%rd<7>;

	ld.param.u64 	%rd2, [_Z18SumReductionKernelPii_param_0];
	ld.param.u32 	%r11, [_Z18SumReductionKernelPii_param_1];
	cvta.to.global.u64 	%rd1, %rd2;
	mov.u32 	%r1, %tid.x;
	mov.u32 	%r2, %ctaid.x;
	mov.u32 	%r21, %ntid.x;
	mad.lo.s32 	%r4, %r2, %r21, %r1;
	setp.ge.s32 	%p1, %r4, %r11;
	mov.b32 	%r20, 0;
	@%p1 bra 	$L__BB0_2;
	mul.wide.s32 	%rd3, %r4, 4;
	add.s64 	%rd4, %rd1, %rd3;
	ld.global.u32 	%r20, [%rd4];
$L__BB0_2:
	shl.b32 	%r12, %r1, 2;
	mov.u32 	%r13, sdata;
	add.s32 	%r7, %r13, %r12;
	st.shared.u32 	[%r7], %r20;
	bar.sync 	0;
	setp.lt.u32 	%p2, %r21, 2;
	@%p2 bra 	$L__BB0_6;
$L__BB0_3:
	shr.u32 	%r9, %r21, 1;
	setp.ge.u32 	%p3, %r1, %r9;
	@%p3 bra 	$L__BB0_5;
	shl.b32 	%r14, %r9, 2;
	add.s32 	%r15, %r7, %r14;
	ld.shared.u32 	%r16, [%r15];
	ld.shared.u32 	%r17, [%r7];
	add.s32 	%r18, %r17, %r16;
	st.shared.u32 	[%r7], %r18;
$L__BB0_5:
	bar.sync 	0;
	setp.gt.u32 	%p4, %r21, 3;
	mov.u32 	%r21, %r9;
	@%p4 bra 	$L__BB0_3;
$L__BB0_6:
	setp.ne.s32 	%p5, %r1, 0;
	@%p5 bra 	$L__BB0_8;
	ld.shared.u32 	%r19, [sdata];
	mul.wide.u32 	%rd5, %r2, 4;
	add.s64 	%rd6, %rd1, %rd5;
	st.global.u32 	[%rd6], %r19;
$L__BB0_8:
	ret;

}


// ===== COMPILED SASS (sm_100) =====

	.target	sm_100

	.elftype	@"ET_EXEC"


//--------------------- .note.nv.tkinfo           --------------------------
	.section	.note.nv.tkinfo,"",@"SHT_NOTE"
	.sectionflags	@"SHF_NOTE_NV_TKINFO"
	.tkinfo
        /*0018*/ 	.word	0x00000002
        /*0030*/ 	.string	""
        /*0030*/ 	.string	"ptxas"
        /*0030*/ 	.string	"Cuda compilation tools, release 13.0, V13.0.88"
        /*0030*/ 	.string	"Build cuda_13.0.r13.0/compiler.36424714_0"
        /*0030*/ 	.string	"-arch sm_100 -m 64 "



//--------------------- .note.nv.cuinfo           --------------------------
	.section	.note.nv.cuinfo,"",@"SHT_NOTE"
	.sectionflags	@"SHF_NOTE_NV_CUINFO"
        /*0018*/ 	.short	0x0002
        /*001a*/ 	.short	0x0064
        /*001c*/ 	.short	0x0082
	.zero		2


//--------------------- .nv.info                  --------------------------
	.section	.nv.info,"",@"SHT_CUDA_INFO"
	.align	4


	//----- nvinfo : EIATTR_REGCOUNT
	.align		4
        /*0000*/ 	.byte	0x04, 0x2f
        /*0002*/ 	.short	(.L_1 - .L_0)
	.align		4
.L_0:
        /*0004*/ 	.word	index@(_Z18SumReductionKernelPii)
        /*0008*/ 	.word	0x0000000b


	//----- nvinfo : EIATTR_FRAME_SIZE
	.align		4
.L_1:
        /*000c*/ 	.byte	0x04, 0x11
        /*000e*/ 	.short	(.L_3 - .L_2)
	.align		4
.L_2:
        /*0010*/ 	.word	index@(_Z18SumReductionKernelPii)
        /*0014*/ 	.word	0x00000000


	//----- nvinfo : EIATTR_MIN_STACK_SIZE
	.align		4
.L_3:
        /*0018*/ 	.byte	0x04, 0x12
        /*001a*/ 	.short	(.L_5 - .L_4)
	.align		4
.L_4:
        /*001c*/ 	.word	index@(_Z18SumReductionKernelPii)
        /*0020*/ 	.word	0x00000000
.L_5:


//--------------------- .nv.compat                --------------------------
	.section	.nv.compat,"",@"SHT_CUDA_COMPAT_INFO"
	.align	4
        /*0000*/ 	.byte	0x02, 0x09, 0x00, 0x00, 0x02, 0x02, 0x01, 0x00, 0x02, 0x05, 0x05, 0x00, 0x03, 0x07, 0x01, 0x01
        /*0010*/ 	.byte	0x02, 0x03, 0x00, 0x00, 0x02, 0x06, 0x01, 0x00, 0x04, 0x0b, 0x08, 0x00, 0x09, 0x00, 0x00, 0x00
        /*0020*/ 	.byte	0x00, 0x00, 0x00, 0x00


//--------------------- .nv.info._Z18SumReductionKernelPii --------------------------
	.section	.nv.info._Z18SumReductionKernelPii,"",@"SHT_CUDA_INFO"
	.sectionflags	@""
	.align	4


	//----- nvinfo : EIATTR_CUDA_API_VERSION
	.align		4
        /*0000*/ 	.byte	0x04, 0x37
        /*0002*/ 	.short	(.L_7 - .L_6)
.L_6:
        /*0004*/ 	.word	0x00000082


	//----- nvinfo : EIATTR_KPARAM_INFO
	.align		4
.L_7:
        /*0008*/ 	.byte	0x04, 0x17
        /*000a*/ 	.short	(.L_9 - .L_8)
.L_8:
        /*000c*/ 	.word	0x00000000
        /*0010*/ 	.short	0x0001
        /*0012*/ 	.short	0x0008
        /*0014*/ 	.byte	0x00, 0xf0, 0x11, 0x00


	//----- nvinfo : EIATTR_KPARAM_INFO
	.align		4
.L_9:
        /*0018*/ 	.byte	0x04, 0x17
        /*001a*/ 	.short	(.L_11 - .L_10)
.L_10:
        /*001c*/ 	.word	0x00000000
        /*0020*/ 	.short	0x0000
        /*0022*/ 	.short	0x0000
        /*0024*/ 	.byte	0x00, 0xf5, 0x21, 0x00


	//----- nvinfo : EIATTR_SPARSE_MMA_MASK
	.align		4
.L_11:
        /*0028*/ 	.byte	0x03, 0x50
        /*002a*/ 	.short	0x0000


	//----- nvinfo : EIATTR_MAXREG_COUNT
	.align		4
        /*002c*/ 	.byte	0x03, 0x1b
        /*002e*/ 	.short	0x00ff


	//----- nvinfo : EIATTR_NUM_BARRIERS
	.align		4
        /*0030*/ 	.byte	0x02, 0x4c
        /*0032*/ 	.byte	0x01
	.zero		1


	//----- nvinfo : EIATTR_MERCURY_ISA_VERSION
	.align		4
        /*0034*/ 	.byte	0x03, 0x5f
        /*0036*/ 	.short	0x0101


	//----- nvinfo : EIATTR_VRC_CTA_INIT_COUNT
	.align		4
        /*0038*/ 	.byte	0x02, 0x4a
	.zero		1
	.zero		1


	//----- nvinfo : EIATTR_EXIT_INSTR_OFFSETS
	.align		4
        /*003c*/ 	.byte	0x04, 0x1c
        /*003e*/ 	.short	(.L_13 - .L_12)


	//   ....[0]....
.L_12:
        /*0040*/ 	.word	0x00000210


	//   ....[1]....
        /*0044*/ 	.word	0x00000290


	//----- nvinfo : EIATTR_CBANK_PARAM_SIZE
	.align		4
.L_13:
        /*0048*/ 	.byte	0x03, 0x19
        /*004a*/ 	.short	0x000c


	//----- nvinfo : EIATTR_PARAM_CBANK
	.align		4
        /*004c*/ 	.byte	0x04, 0x0a
        /*004e*/ 	.short	(.L_15 - .L_14)
	.align		4
.L_14:
        /*0050*/ 	.word	index@(.nv.constant0._Z18SumReductionKernelPii)
        /*0054*/ 	.short	0x0380
        /*0056*/ 	.short	0x000c


	//----- nvinfo : EIATTR_SW_WAR
	.align		4
.L_15:
        /*0058*/ 	.byte	0x04, 0x36
        /*005a*/ 	.short	(.L_17 - .L_16)
.L_16:
        /*005c*/ 	.word	0x00000008
.L_17:


//--------------------- .nv.callgraph             --------------------------
	.section	.nv.callgraph,"",@"SHT_CUDA_CALLGRAPH"
	.align	4
	.sectionentsize	8
	.align		4
        /*0000*/ 	.word	0x00000000
	.align		4
        /*0004*/ 	.word	0xffffffff
	.align		4
        /*0008*/ 	.word	0x00000000
	.align		4
        /*000c*/ 	.word	0xfffffffe
	.align		4
        /*0010*/ 	.word	0x00000000
	.align		4
        /*0014*/ 	.word	0xfffffffd
	.align		4
        /*0018*/ 	.word	0x00000000
	.align		4
        /*001c*/ 	.word	0xfffffffc


//--------------------- .text._Z18SumReductionKernelPii --------------------------
	.section	.text._Z18SumReductionKernelPii,"ax",@progbits
	.align	128
        .global         _Z18SumReductionKernelPii
        .type           _Z18SumReductionKernelPii,@function
        .size           _Z18SumReductionKernelPii,(.L_x_3 - _Z18SumReductionKernelPii)
        .other          _Z18SumReductionKernelPii,@"STO_CUDA_ENTRY STV_DEFAULT"
_Z18SumReductionKernelPii:
.text._Z18SumReductionKernelPii:
[----:B------:R-:W-:Y:S01]  /*0000*/  LDC R1, c[0x0][0x37c] ;  /* 0x0000df00ff017b82 */ /* 0x000fe20000000800 */
[----:B------:R-:W0:Y:S01]  /*0010*/  S2R R6, SR_TID.X ;  /* 0x0000000000067919 */ /* 0x000e220000002100 */
[----:B------:R-:W0:Y:S01]  /*0020*/  LDCU UR8, c[0x0][0x360] ;  /* 0x00006c00ff0877ac */ /* 0x000e220008000800 */
[----:B------:R-:W-:Y:S01]  /*0030*/  IMAD.MOV.U32 R4, RZ, RZ, RZ ;  /* 0x000000ffff047224 */ /* 0x000fe200078e00ff */
[----:B------:R-:W0:Y:S01]  /*0040*/  S2R R7, SR_CTAID.X ;  /* 0x0000000000077919 */ /* 0x000e220000002500 */
[----:B------:R-:W1:Y:S01]  /*0050*/  LDCU UR4, c[0x0][0x388] ;  /* 0x00007100ff0477ac */ /* 0x000e620008000800 */
[----:B------:R-:W2:Y:S01]  /*0060*/  LDCU.64 UR6, c[0x0][0x358] ;  /* 0x00006b00ff0677ac */ /* 0x000ea20008000a00 */
[----:B0-----:R-:W-:-:S05]  /*0070*/  IMAD R5, R7, UR8, R6 ;  /* 0x0000000807057c24 */ /* 0x001fca000f8e0206 */
[----:B-1----:R-:W-:-:S13]  /*0080*/  ISETP.GE.AND P0, PT, R5, UR4, PT ;  /* 0x0000000405007c0c */ /* 0x002fda000bf06270 */
[----:B------:R-:W0:Y:S02]  /*0090*/  @!P0 LDC.64 R2, c[0x0][0x380] ;  /* 0x0000e000ff028b82 */ /* 0x000e240000000a00 */
[----:B0-----:R-:W-:-:S05]  /*00a0*/  @!P0 IMAD.WIDE R2, R5, 0x4, R2 ;  /* 0x0000000405028825 */ /* 0x001fca00078e0202 */
[----:B--2---:R-:W2:Y:S01]  /*00b0*/  @!P0 LDG.E R4, desc[UR6][R2.64] ;  /* 0x0000000602048981 */ /* 0x004ea2000c1e1900 */
[----:B------:R-:W0:Y:S01]  /*00c0*/  S2UR UR5, SR_CgaCtaId ;  /* 0x00000000000579c3 */ /* 0x000e220000008800 */
[----:B------:R-:W-:Y:S01]  /*00d0*/  IMAD.U32 R0, RZ, RZ, UR8 ;  /* 0x00000008ff007e24 */ /* 0x000fe2000f8e00ff */
[----:B------:R-:W-:Y:S01]  /*00e0*/  UMOV UR4, 0x400 ;  /* 0x0000040000047882 */ /* 0x000fe20000000000 */
[----:B------:R-:W-:-:S03]  /*00f0*/  ISETP.NE.AND P0, PT, R6, RZ, PT ;  /* 0x000000ff0600720c */ /* 0x000fc60003f05270 */
[----:B------:R-:W-:Y:S01]  /*0100*/  ISETP.GE.U32.AND P1, PT, R0, 0x2, PT ;  /* 0x000000020000780c */ /* 0x000fe20003f26070 */
[----:B0-----:R-:W-:-:S06]  /*0110*/  ULEA UR4, UR5, UR4, 0x18 ;  /* 0x0000000405047291 */ /* 0x001fcc000f8ec0ff */
[----:B------:R-:W-:-:S05]  /*0120*/  LEA R5, R6, UR4, 0x2 ;  /* 0x0000000406057c11 */ /* 0x000fca000f8e10ff */
[----:B--2---:R0:W-:Y:S01]  /*0130*/  STS [R5], R4 ;  /* 0x0000000405007388 */ /* 0x0041e20000000800 */
[----:B------:R-:W-:Y:S06]  /*0140*/  BAR.SYNC.DEFER_BLOCKING 0x0 ;  /* 0x0000000000007b1d */ /* 0x000fec0000010000 */
[----:B------:R-:W-:Y:S05]  /*0150*/  @!P1 BRA `(.L_x_0) ;  /* 0x00000000002c9947 */ /* 0x000fea0003800000 */
.L_x_1:
[----:B------:R-:W-:-:S04]  /*0160*/  SHF.R.U32.HI R8, RZ, 0x1, R0 ;  /* 0x00000001ff087819 */ /* 0x000fc80000011600 */
[----:B------:R-:W-:-:S13]  /*0170*/  ISETP.GE.U32.AND P1, PT, R6, R8, PT ;  /* 0x000000080600720c */ /* 0x000fda0003f26070 */
[----:B------:R-:W-:Y:S01]  /*0180*/  @!P1 LEA R2, R8, R5, 0x2 ;  /* 0x0000000508029211 */ /* 0x000fe200078e10ff */
[----:B------:R-:W-:Y:S05]  /*0190*/  @!P1 LDS R3, [R5] ;  /* 0x0000000005039984 */ /* 0x000fea0000000800 */
[----:B------:R-:W0:Y:S02]  /*01a0*/  @!P1 LDS R2, [R2] ;  /* 0x0000000002029984 */ /* 0x000e240000000800 */
[----:B0-----:R-:W-:-:S05]  /*01b0*/  @!P1 IMAD.IADD R4, R2, 0x1, R3 ;  /* 0x0000000102049824 */ /* 0x001fca00078e0203 */
[----:B------:R1:W-:Y:S01]  /*01c0*/  @!P1 STS [R5], R4 ;  /* 0x0000000405009388 */ /* 0x0003e20000000800 */
[----:B------:R-:W-:Y:S01]  /*01d0*/  BAR.SYNC.DEFER_BLOCKING 0x0 ;  /* 0x0000000000007b1d */ /* 0x000fe20000010000 */
[----:B------:R-:W-:Y:S02]  /*01e0*/  ISETP.GT.U32.AND P1, PT, R0, 0x3, PT ;  /* 0x000000030000780c */ /* 0x000fe40003f24070 */
[----:B------:R-:W-:-:S11]  /*01f0*/  MOV R0, R8 ;  /* 0x0000000800007202 */ /* 0x000fd60000000f00 */
[----:B-1----:R-:W-:Y:S05]  /*0200*/  @P1 BRA `(.L_x_1) ;  /* 0xfffffffc00d41947 */ /* 0x002fea000383ffff */
.L_x_0:
[----:B------:R-:W-:Y:S05]  /*0210*/  @P0 EXIT ;  /* 0x000000000000094d */ /* 0x000fea0003800000 */
[----:B------:R-:W1:Y:S01]  /*0220*/  S2UR UR5, SR_CgaCtaId ;  /* 0x00000000000579c3 */ /* 0x000e620000008800 */
[----:B------:R-:W-:-:S07]  /*0230*/  UMOV UR4, 0x400 ;  /* 0x0000040000047882 */ /* 0x000fce0000000000 */
[----:B------:R-:W2:Y:S01]  /*0240*/  LDC.64 R2, c[0x0][0x380] ;  /* 0x0000e000ff027b82 */ /* 0x000ea20000000a00 */
[----:B-1----:R-:W-:Y:S01]  /*0250*/  ULEA UR4, UR5, UR4, 0x18 ;  /* 0x0000000405047291 */ /* 0x002fe2000f8ec0ff */
[----:B--2---:R-:W-:-:S08]  /*0260*/  IMAD.WIDE.U32 R2, R7, 0x4, R2 ;  /* 0x0000000407027825 */ /* 0x004fd000078e0002 */
[----:B0-----:R-:W0:Y:S04]  /*0270*/  LDS R5, [UR4] ;  /* 0x00000004ff057984 */ /* 0x001e280008000800 */
[----:B0-----:R-:W-:Y:S01]  /*0280*/  STG.E desc[UR6][R2.64], R5 ;  /* 0x0000000502007986 */ /* 0x001fe2000c101906 */
[----:B------:R-:W-:Y:S05]  /*0290*/  EXIT ;  /* 0x000000000000794d */ /* 0x000fea0003800000 */
.L_x_2:
[----:B------:R-:W-:-:S00]  /*02a0*/  BRA `(.L_x_2) ;  /* 0xfffffffc00fc7947 */ /* 0x000fc0000383ffff */
[----:B------:R-:W-:-:S00]  /*02b0*/  NOP ;  /* 0x0000000000007918 */ /* 0x000fc00000000000 */
        /* <DEDUP_REMOVED lines=12> */
.L_x_3:


//--------------------- .nv.shared._Z18SumReductionKernelPii --------------------------
	.section	.nv.shared._Z18SumReductionKernelPii,"aw",@nobits
	.sectionflags	@""
	.align	16
	.zero		1024


//--------------------- .nv.shared.reserved.0     --------------------------
	.section	.nv.shared.reserved.0,"aw",@nobits
	.weak		__nv_reservedSMEM_offset_0_alias
	.size		__nv_reservedSMEM_offset_0_alias, 0, 64
	.other		__nv_reservedSMEM_offset_0_alias,@"STO_CUDA_RESERVED_SHARED STV_DEFAULT"
__nv_reservedSMEM_offset_0_alias:
	.zero		0
	.zero		64


//--------------------- .nv.constant0._Z18SumReductionKernelPii --------------------------
	.section	.nv.constant0._Z18SumReductionKernelPii,"a",@progbits
	.sectionflags	@""
	.align	4
.nv.constant0._Z18SumReductionKernelPii:
	.zero		908


//--------------------- SYMBOLS --------------------------

	.type		.nv.reservedSmem.offset0,@object
	.size		.nv.reservedSmem.offset0,0x4
	.type		.nv.reservedSmem.cap,@object
	.size		.nv.reservedSmem.cap,0x4
